//
// Generated by NVIDIA NVVM Compiler
//
// Compiler Build ID: CL-36424714
// Cuda compilation tools, release 13.0, V13.0.88
// Based on NVVM 20.0.0
//

.version 9.0
.target sm_100
.address_size 64

	// .globl	_Z15helloworld_cudav
.extern .func  (.param .b32 func_retval0) vprintf
(
	.param .b64 vprintf_param_0,
	.param .b64 vprintf_param_1
)
;
.global .align 1 .b8 $str[7] = {72, 101, 108, 108, 111, 10};

.visible .entry _Z15helloworld_cudav()
{
	.reg .b32 	%r<3>;
	.reg .b64 	%rd<3>;

	mov.u64 	%rd1, $str;
	cvta.global.u64 	%rd2, %rd1;
	{ // callseq 0, 0
	.param .b64 param0;
	st.param.b64 	[param0], %rd2;
	.param .b64 param1;
	st.param.b64 	[param1], 0;
	.param .b32 retval0;
	call.uni (retval0), 
	vprintf, 
	(
	param0, 
	param1
	);
	ld.param.b32 	%r1, [retval0];
	} // callseq 0
	ret;

}
	// .globl	_Z13cudaMatrixMulPfS_S_i
.visible .entry _Z13cudaMatrixMulPfS_S_i(
	.param .u64 .ptr .align 1 _Z13cudaMatrixMulPfS_S_i_param_0,
	.param .u64 .ptr .align 1 _Z13cudaMatrixMulPfS_S_i_param_1,
	.param .u64 .ptr .align 1 _Z13cudaMatrixMulPfS_S_i_param_2,
	.param .u32 _Z13cudaMatrixMulPfS_S_i_param_3
)
{
	.reg .pred 	%p<10>;
	.reg .b32 	%r<64>;
	.reg .b32 	%f<68>;
	.reg .b64 	%rd<65>;

	ld.param.u64 	%rd10, [_Z13cudaMatrixMulPfS_S_i_param_0];
	ld.param.u64 	%rd11, [_Z13cudaMatrixMulPfS_S_i_param_1];
	ld.param.u64 	%rd9, [_Z13cudaMatrixMulPfS_S_i_param_2];
	ld.param.u32 	%r37, [_Z13cudaMatrixMulPfS_S_i_param_3];
	cvta.to.global.u64 	%rd1, %rd11;
	cvta.to.global.u64 	%rd2, %rd10;
	mov.u32 	%r1, %ctaid.x;
	mov.u32 	%r2, %tid.x;
	setp.lt.s32 	%p1, %r37, 1;
	mov.f32 	%f67, 0f00000000;
	@%p1 bra 	$L__BB1_12;
	mul.lo.s32 	%r3, %r37, %r1;
	and.b32  	%r4, %r37, 7;
	setp.lt.u32 	%p2, %r37, 8;
	mov.f32 	%f67, 0f00000000;
	mov.b32 	%r62, 0;
	@%p2 bra 	$L__BB1_4;
	and.b32  	%r62, %r37, 2147483640;
	neg.s32 	%r60, %r62;
	add.s32 	%r59, %r2, %r37;
	shl.b32 	%r8, %r37, 3;
	shl.b32 	%r39, %r37, 1;
	add.s32 	%r58, %r2, %r39;
	mad.lo.s32 	%r57, %r37, 3, %r2;
	shl.b32 	%r40, %r37, 2;
	add.s32 	%r56, %r2, %r40;
	mad.lo.s32 	%r55, %r37, 5, %r2;
	mad.lo.s32 	%r54, %r37, 6, %r2;
	mad.lo.s32 	%r53, %r37, 7, %r2;
	mul.wide.u32 	%rd12, %r2, 4;
	add.s64 	%rd64, %rd1, %rd12;
	mul.wide.u32 	%rd13, %r3, 4;
	add.s64 	%rd14, %rd13, %rd2;
	add.s64 	%rd63, %rd14, 16;
	mov.f32 	%f67, 0f00000000;
	mul.wide.u32 	%rd29, %r8, 4;
$L__BB1_3:
	.pragma "nounroll";
	ld.global.f32 	%f17, [%rd63+-16];
	ld.global.f32 	%f18, [%rd64];
	fma.rn.f32 	%f19, %f17, %f18, %f67;
	ld.global.f32 	%f20, [%rd63+-12];
	mul.wide.u32 	%rd15, %r59, 4;
	add.s64 	%rd16, %rd1, %rd15;
	ld.global.f32 	%f21, [%rd16];
	fma.rn.f32 	%f22, %f20, %f21, %f19;
	ld.global.f32 	%f23, [%rd63+-8];
	mul.wide.u32 	%rd17, %r58, 4;
	add.s64 	%rd18, %rd1, %rd17;
	ld.global.f32 	%f24, [%rd18];
	fma.rn.f32 	%f25, %f23, %f24, %f22;
	ld.global.f32 	%f26, [%rd63+-4];
	mul.wide.u32 	%rd19, %r57, 4;
	add.s64 	%rd20, %rd1, %rd19;
	ld.global.f32 	%f27, [%rd20];
	fma.rn.f32 	%f28, %f26, %f27, %f25;
	ld.global.f32 	%f29, [%rd63];
	mul.wide.u32 	%rd21, %r56, 4;
	add.s64 	%rd22, %rd1, %rd21;
	ld.global.f32 	%f30, [%rd22];
	fma.rn.f32 	%f31, %f29, %f30, %f28;
	ld.global.f32 	%f32, [%rd63+4];
	mul.wide.u32 	%rd23, %r55, 4;
	add.s64 	%rd24, %rd1, %rd23;
	ld.global.f32 	%f33, [%rd24];
	fma.rn.f32 	%f34, %f32, %f33, %f31;
	ld.global.f32 	%f35, [%rd63+8];
	mul.wide.u32 	%rd25, %r54, 4;
	add.s64 	%rd26, %rd1, %rd25;
	ld.global.f32 	%f36, [%rd26];
	fma.rn.f32 	%f37, %f35, %f36, %f34;
	ld.global.f32 	%f38, [%rd63+12];
	mul.wide.u32 	%rd27, %r53, 4;
	add.s64 	%rd28, %rd1, %rd27;
	ld.global.f32 	%f39, [%rd28];
	fma.rn.f32 	%f67, %f38, %f39, %f37;
	add.s32 	%r60, %r60, 8;
	add.s32 	%r59, %r59, %r8;
	add.s32 	%r58, %r58, %r8;
	add.s32 	%r57, %r57, %r8;
	add.s32 	%r56, %r56, %r8;
	add.s32 	%r55, %r55, %r8;
	add.s32 	%r54, %r54, %r8;
	add.s32 	%r53, %r53, %r8;
	add.s64 	%rd64, %rd64, %rd29;
	add.s64 	%rd63, %rd63, 32;
	setp.ne.s32 	%p3, %r60, 0;
	@%p3 bra 	$L__BB1_3;
$L__BB1_4:
	setp.eq.s32 	%p4, %r4, 0;
	@%p4 bra 	$L__BB1_12;
	and.b32  	%r32, %r37, 3;
	setp.lt.u32 	%p5, %r4, 4;
	@%p5 bra 	$L__BB1_7;
	add.s32 	%r41, %r62, %r3;
	mul.wide.u32 	%rd30, %r41, 4;
	add.s64 	%rd31, %rd2, %rd30;
	ld.global.f32 	%f41, [%rd31];
	mad.lo.s32 	%r42, %r62, %r37, %r2;
	mul.wide.u32 	%rd32, %r42, 4;
	add.s64 	%rd33, %rd1, %rd32;
	ld.global.f32 	%f42, [%rd33];
	fma.rn.f32 	%f43, %f41, %f42, %f67;
	cvt.u64.u32 	%rd34, %r3;
	cvt.u64.u32 	%rd35, %r62;
	add.s64 	%rd36, %rd35, %rd34;
	shl.b64 	%rd37, %rd36, 2;
	add.s64 	%rd38, %rd2, %rd37;
	ld.global.f32 	%f44, [%rd38+4];
	add.s32 	%r43, %r42, %r37;
	mul.wide.u32 	%rd39, %r43, 4;
	add.s64 	%rd40, %rd1, %rd39;
	ld.global.f32 	%f45, [%rd40];
	fma.rn.f32 	%f46, %f44, %f45, %f43;
	ld.global.f32 	%f47, [%rd38+8];
	add.s32 	%r44, %r43, %r37;
	mul.wide.u32 	%rd41, %r44, 4;
	add.s64 	%rd42, %rd1, %rd41;
	ld.global.f32 	%f48, [%rd42];
	fma.rn.f32 	%f49, %f47, %f48, %f46;
	ld.global.f32 	%f50, [%rd38+12];
	add.s32 	%r45, %r44, %r37;
	mul.wide.u32 	%rd43, %r45, 4;
	add.s64 	%rd44, %rd1, %rd43;
	ld.global.f32 	%f51, [%rd44];
	fma.rn.f32 	%f67, %f50, %f51, %f49;
	add.s32 	%r62, %r62, 4;
$L__BB1_7:
	setp.eq.s32 	%p6, %r32, 0;
	@%p6 bra 	$L__BB1_12;
	setp.eq.s32 	%p7, %r32, 1;
	@%p7 bra 	$L__BB1_10;
	add.s32 	%r46, %r62, %r3;
	mul.wide.u32 	%rd45, %r46, 4;
	add.s64 	%rd46, %rd2, %rd45;
	ld.global.f32 	%f53, [%rd46];
	mad.lo.s32 	%r47, %r62, %r37, %r2;
	mul.wide.u32 	%rd47, %r47, 4;
	add.s64 	%rd48, %rd1, %rd47;
	ld.global.f32 	%f54, [%rd48];
	fma.rn.f32 	%f55, %f53, %f54, %f67;
	cvt.u64.u32 	%rd49, %r3;
	cvt.u64.u32 	%rd50, %r62;
	add.s64 	%rd51, %rd50, %rd49;
	shl.b64 	%rd52, %rd51, 2;
	add.s64 	%rd53, %rd2, %rd52;
	ld.global.f32 	%f56, [%rd53+4];
	add.s32 	%r48, %r47, %r37;
	mul.wide.u32 	%rd54, %r48, 4;
	add.s64 	%rd55, %rd1, %rd54;
	ld.global.f32 	%f57, [%rd55];
	fma.rn.f32 	%f67, %f56, %f57, %f55;
	add.s32 	%r62, %r62, 2;
$L__BB1_10:
	and.b32  	%r49, %r37, 1;
	setp.eq.b32 	%p8, %r49, 1;
	not.pred 	%p9, %p8;
	@%p9 bra 	$L__BB1_12;
	add.s32 	%r50, %r62, %r3;
	mul.wide.u32 	%rd56, %r50, 4;
	add.s64 	%rd57, %rd2, %rd56;
	ld.global.f32 	%f58, [%rd57];
	mad.lo.s32 	%r51, %r62, %r37, %r2;
	mul.wide.u32 	%rd58, %r51, 4;
	add.s64 	%rd59, %rd1, %rd58;
	ld.global.f32 	%f59, [%rd59];
	fma.rn.f32 	%f67, %f58, %f59, %f67;
$L__BB1_12:
	cvta.to.global.u64 	%rd60, %rd9;
	mad.lo.s32 	%r52, %r37, %r1, %r2;
	mul.wide.s32 	%rd61, %r52, 4;
	add.s64 	%rd62, %rd60, %rd61;
	st.global.f32 	[%rd62], %f67;
	ret;

}
	// .globl	_Z13cudaMatrixAddPfS_S_ii
.visible .entry _Z13cudaMatrixAddPfS_S_ii(
	.param .u64 .ptr .align 1 _Z13cudaMatrixAddPfS_S_ii_param_0,
	.param .u64 .ptr .align 1 _Z13cudaMatrixAddPfS_S_ii_param_1,
	.param .u64 .ptr .align 1 _Z13cudaMatrixAddPfS_S_ii_param_2,
	.param .u32 _Z13cudaMatrixAddPfS_S_ii_param_3,
	.param .u32 _Z13cudaMatrixAddPfS_S_ii_param_4
)
{
	.reg .b32 	%r<5>;
	.reg .b32 	%f<4>;
	.reg .b64 	%rd<11>;

	ld.param.u64 	%rd1, [_Z13cudaMatrixAddPfS_S_ii_param_0];
	ld.param.u64 	%rd2, [_Z13cudaMatrixAddPfS_S_ii_param_1];
	ld.param.u64 	%rd3, [_Z13cudaMatrixAddPfS_S_ii_param_2];
	ld.param.u32 	%r1, [_Z13cudaMatrixAddPfS_S_ii_param_4];
	cvta.to.global.u64 	%rd4, %rd3;
	cvta.to.global.u64 	%rd5, %rd2;
	cvta.to.global.u64 	%rd6, %rd1;
	mov.u32 	%r2, %ctaid.x;
	mov.u32 	%r3, %tid.x;
	mad.lo.s32 	%r4, %r1, %r2, %r3;
	mul.wide.s32 	%rd7, %r4, 4;
	add.s64 	%rd8, %rd6, %rd7;
	ld.global.f32 	%f1, [%rd8];
	add.s64 	%rd9, %rd5, %rd7;
	ld.global.f32 	%f2, [%rd9];
	add.f32 	%f3, %f1, %f2;
	add.s64 	%rd10, %rd4, %rd7;
	st.global.f32 	[%rd10], %f3;
	ret;

}


// ===== COMPILED SASS (sm_100) =====

	.target	sm_100

	.elftype	@"ET_EXEC"


//--------------------- .note.nv.tkinfo           --------------------------
	.section	.note.nv.tkinfo,"",@"SHT_NOTE"
	.sectionflags	@"SHF_NOTE_NV_TKINFO"
	.tkinfo
        /*0018*/ 	.word	0x00000002
        /*0030*/ 	.string	""
        /*0030*/ 	.string	"ptxas"
        /*0030*/ 	.string	"Cuda compilation tools, release 13.0, V13.0.88"
        /*0030*/ 	.string	"Build cuda_13.0.r13.0/compiler.36424714_0"
        /*0030*/ 	.string	"-arch sm_100 -m 64 "



//--------------------- .note.nv.cuinfo           --------------------------
	.section	.note.nv.cuinfo,"",@"SHT_NOTE"
	.sectionflags	@"SHF_NOTE_NV_CUINFO"
        /*0018*/ 	.short	0x0002
        /*001a*/ 	.short	0x0064
        /*001c*/ 	.short	0x0082
	.zero		2


//--------------------- .nv.info                  --------------------------
	.section	.nv.info,"",@"SHT_CUDA_INFO"
	.align	4


	//----- nvinfo : EIATTR_REGCOUNT
	.align		4
        /*0000*/ 	.byte	0x04, 0x2f
        /*0002*/ 	.short	(.L_2 - .L_1)
	.align		4
.L_1:
        /*0004*/ 	.word	index@(_Z15helloworld_cudav)
        /*0008*/ 	.word	0x00000018


	//----- nvinfo : EIATTR_FRAME_SIZE
	.align		4
.L_2:
        /*000c*/ 	.byte	0x04, 0x11
        /*000e*/ 	.short	(.L_4 - .L_3)
	.align		4
.L_3:
        /*0010*/ 	.word	index@(_Z15helloworld_cudav)
        /*0014*/ 	.word	0x00000000


	//----- nvinfo : EIATTR_REGCOUNT
	.align		4
.L_4:
        /*0018*/ 	.byte	0x04, 0x2f
        /*001a*/ 	.short	(.L_6 - .L_5)
	.align		4
.L_5:
        /*001c*/ 	.word	index@(_Z13cudaMatrixMulPfS_S_i)
        /*0020*/ 	.word	0x00000020


	//----- nvinfo : EIATTR_FRAME_SIZE
	.align		4
.L_6:
        /*0024*/ 	.byte	0x04, 0x11
        /*0026*/ 	.short	(.L_8 - .L_7)
	.align		4
.L_7:
        /*0028*/ 	.word	index@(_Z13cudaMatrixMulPfS_S_i)
        /*002c*/ 	.word	0x00000000


	//----- nvinfo : EIATTR_REGCOUNT
	.align		4
.L_8:
        /*0030*/ 	.byte	0x04, 0x2f
        /*0032*/ 	.short	(.L_10 - .L_9)
	.align		4
.L_9:
        /*0034*/ 	.word	index@(_Z13cudaMatrixAddPfS_S_ii)
        /*0038*/ 	.word	0x0000000c


	//----- nvinfo : EIATTR_FRAME_SIZE
	.align		4
.L_10:
        /*003c*/ 	.byte	0x04, 0x11
        /*003e*/ 	.short	(.L_12 - .L_11)
	.align		4
.L_11:
        /*0040*/ 	.word	index@(_Z13cudaMatrixAddPfS_S_ii)
        /*0044*/ 	.word	0x00000000


	//----- nvinfo : EIATTR_MIN_STACK_SIZE
	.align		4
.L_12:
        /*0048*/ 	.byte	0x04, 0x12
        /*004a*/ 	.short	(.L_14 - .L_13)
	.align		4
.L_13:
        /*004c*/ 	.word	index@(_Z13cudaMatrixAddPfS_S_ii)
        /*0050*/ 	.word	0x00000000


	//----- nvinfo : EIATTR_MIN_STACK_SIZE
	.align		4
.L_14:
        /*0054*/ 	.byte	0x04, 0x12
        /*0056*/ 	.short	(.L_16 - .L_15)
	.align		4
.L_15:
        /*0058*/ 	.word	index@(_Z13cudaMatrixMulPfS_S_i)
        /*005c*/ 	.word	0x00000000


	//----- nvinfo : EIATTR_MIN_STACK_SIZE
	.align		4
.L_16:
        /*0060*/ 	.byte	0x04, 0x12
        /*0062*/ 	.short	(.L_18 - .L_17)
	.align		4
.L_17:
        /*0064*/ 	.word	index@(_Z15helloworld_cudav)
        /*0068*/ 	.word	0x00000000
.L_18:


//--------------------- .nv.compat                --------------------------
	.section	.nv.compat,"",@"SHT_CUDA_COMPAT_INFO"
	.align	4
        /*0000*/ 	.byte	0x02, 0x09, 0x00, 0x00, 0x02, 0x02, 0x01, 0x00, 0x02, 0x05, 0x05, 0x00, 0x03, 0x07, 0x01, 0x01
        /*0010*/ 	.byte	0x02, 0x03, 0x00, 0x00, 0x02, 0x06, 0x01, 0x00, 0x04, 0x0b, 0x08, 0x00, 0x09, 0x00, 0x00, 0x00
        /*0020*/ 	.byte	0x00, 0x00, 0x00, 0x00


//--------------------- .nv.info._Z13cudaMatrixAddPfS_S_ii --------------------------
	.section	.nv.info._Z13cudaMatrixAddPfS_S_ii,"",@"SHT_CUDA_INFO"
	.sectionflags	@""
	.align	4


	//----- nvinfo : EIATTR_CUDA_API_VERSION
	.align		4
        /*0000*/ 	.byte	0x04, 0x37
        /*0002*/ 	.short	(.L_20 - .L_19)
.L_19:
        /*0004*/ 	.word	0x00000082


	//----- nvinfo : EIATTR_KPARAM_INFO
	.align		4
.L_20:
        /*0008*/ 	.byte	0x04, 0x17
        /*000a*/ 	.short	(.L_22 - .L_21)
.L_21:
        /*000c*/ 	.word	0x00000000
        /*0010*/ 	.short	0x0004
        /*0012*/ 	.short	0x001c
        /*0014*/ 	.byte	0x00, 0xf0, 0x11, 0x00


	//----- nvinfo : EIATTR_KPARAM_INFO
	.align		4
.L_22:
        /*0018*/ 	.byte	0x04, 0x17
        /*001a*/ 	.short	(.L_24 - .L_23)
.L_23:
        /*001c*/ 	.word	0x00000000
        /*0020*/ 	.short	0x0003
        /*0022*/ 	.short	0x0018
        /*0024*/ 	.byte	0x00, 0xf0, 0x11, 0x00


	//----- nvinfo : EIATTR_KPARAM_INFO
	.align		4
.L_24:
        /*0028*/ 	.byte	0x04, 0x17
        /*002a*/ 	.short	(.L_26 - .L_25)
.L_25:
        /*002c*/ 	.word	0x00000000
        /*0030*/ 	.short	0x0002
        /*0032*/ 	.short	0x0010
        /*0034*/ 	.byte	0x00, 0xf5, 0x21, 0x00


	//----- nvinfo : EIATTR_KPARAM_INFO
	.align		4
.L_26:
        /*0038*/ 	.byte	0x04, 0x17
        /*003a*/ 	.short	(.L_28 - .L_27)
.L_27:
        /*003c*/ 	.word	0x00000000
        /*0040*/ 	.short	0x0001
        /*0042*/ 	.short	0x0008
        /*0044*/ 	.byte	0x00, 0xf5, 0x21, 0x00


	//----- nvinfo : EIATTR_KPARAM_INFO
	.align		4
.L_28:
        /*0048*/ 	.byte	0x04, 0x17
        /*004a*/ 	.short	(.L_30 - .L_29)
.L_29:
        /*004c*/ 	.word	0x00000000
        /*0050*/ 	.short	0x0000
        /*0052*/ 	.short	0x0000
        /*0054*/ 	.byte	0x00, 0xf5, 0x21, 0x00


	//----- nvinfo : EIATTR_SPARSE_MMA_MASK
	.align		4
.L_30:
        /*0058*/ 	.byte	0x03, 0x50
        /*005a*/ 	.short	0x0000


	//----- nvinfo : EIATTR_MAXREG_COUNT
	.align		4
        /*005c*/ 	.byte	0x03, 0x1b
        /*005e*/ 	.short	0x00ff


	//----- nvinfo : EIATTR_MERCURY_ISA_VERSION
	.align		4
        /*0060*/ 	.byte	0x03, 0x5f
        /*0062*/ 	.short	0x0101


	//----- nvinfo : EIATTR_VRC_CTA_INIT_COUNT
	.align		4
        /*0064*/ 	.byte	0x02, 0x4a
	.zero		1
	.zero		1


	//----- nvinfo : EIATTR_EXIT_INSTR_OFFSETS
	.align		4
        /*0068*/ 	.byte	0x04, 0x1c
        /*006a*/ 	.short	(.L_32 - .L_31)


	//   ....[0]....
.L_31:
        /*006c*/ 	.word	0x00000100


	//----- nvinfo : EIATTR_CBANK_PARAM_SIZE
	.align		4
.L_32:
        /*0070*/ 	.byte	0x03, 0x19
        /*0072*/ 	.short	0x0020


	//----- nvinfo : EIATTR_PARAM_CBANK
	.align		4
        /*0074*/ 	.byte	0x04, 0x0a
        /*0076*/ 	.short	(.L_34 - .L_33)
	.align		4
.L_33:
        /*0078*/ 	.word	index@(.nv.constant0._Z13cudaMatrixAddPfS_S_ii)
        /*007c*/ 	.short	0x0380
        /*007e*/ 	.short	0x0020


	//----- nvinfo : EIATTR_SW_WAR
	.align		4
.L_34:
        /*0080*/ 	.byte	0x04, 0x36
        /*0082*/ 	.short	(.L_36 - .L_35)
.L_35:
        /*0084*/ 	.word	0x00000008
.L_36:


//--------------------- .nv.info._Z13cudaMatrixMulPfS_S_i --------------------------
	.section	.nv.info._Z13cudaMatrixMulPfS_S_i,"",@"SHT_CUDA_INFO"
	.sectionflags	@""
	.align	4


	//----- nvinfo : EIATTR_CUDA_API_VERSION
	.align		4
        /*0000*/ 	.byte	0x04, 0x37
        /*0002*/ 	.short	(.L_38 - .L_37)
.L_37:
        /*0004*/ 	.word	0x00000082


	//----- nvinfo : EIATTR_KPARAM_INFO
	.align		4
.L_38:
        /*0008*/ 	.byte	0x04, 0x17
        /*000a*/ 	.short	(.L_40 - .L_39)
.L_39:
        /*000c*/ 	.word	0x00000000
        /*0010*/ 	.short	0x0003
        /*0012*/ 	.short	0x0018
        /*0014*/ 	.byte	0x00, 0xf0, 0x11, 0x00


	//----- nvinfo : EIATTR_KPARAM_INFO
	.align		4
.L_40:
        /*0018*/ 	.byte	0x04, 0x17
        /*001a*/ 	.short	(.L_42 - .L_41)
.L_41:
        /*001c*/ 	.word	0x00000000
        /*0020*/ 	.short	0x0002
        /*0022*/ 	.short	0x0010
        /*0024*/ 	.byte	0x00, 0xf5, 0x21, 0x00


	//----- nvinfo : EIATTR_KPARAM_INFO
	.align		4
.L_42:
        /*0028*/ 	.byte	0x04, 0x17
        /*002a*/ 	.short	(.L_44 - .L_43)
.L_43:
        /*002c*/ 	.word	0x00000000
        /*0030*/ 	.short	0x0001
        /*0032*/ 	.short	0x0008
        /*0034*/ 	.byte	0x00, 0xf5, 0x21, 0x00


	//----- nvinfo : EIATTR_KPARAM_INFO
	.align		4
.L_44:
        /*0038*/ 	.byte	0x04, 0x17
        /*003a*/ 	.short	(.L_46 - .L_45)
.L_45:
        /*003c*/ 	.word	0x00000000
        /*0040*/ 	.short	0x0000
        /*0042*/ 	.short	0x0000
        /*0044*/ 	.byte	0x00, 0xf5, 0x21, 0x00


	//----- nvinfo : EIATTR_SPARSE_MMA_MASK
	.align		4
.L_46:
        /*0048*/ 	.byte	0x03, 0x50
        /*004a*/ 	.short	0x0000


	//----- nvinfo : EIATTR_MAXREG_COUNT
	.align		4
        /*004c*/ 	.byte	0x03, 0x1b
        /*004e*/ 	.short	0x00ff


	//----- nvinfo : EIATTR_MERCURY_ISA_VERSION
	.align		4
        /*0050*/ 	.byte	0x03, 0x5f
        /*0052*/ 	.short	0x0101


	//----- nvinfo : EIATTR_VRC_CTA_INIT_COUNT
	.align		4
        /*0054*/ 	.byte	0x02, 0x4a
	.zero		1
	.zero		1


	//----- nvinfo : EIATTR_EXIT_INSTR_OFFSETS
	.align		4
        /*0058*/ 	.byte	0x04, 0x1c
        /*005a*/ 	.short	(.L_48 - .L_47)


	//   ....[0]....
.L_47:
        /*005c*/ 	.word	0x00000960


	//----- nvinfo : EIATTR_CBANK_PARAM_SIZE
	.align		4
.L_48:
        /*0060*/ 	.byte	0x03, 0x19
        /*0062*/ 	.short	0x001c


	//----- nvinfo : EIATTR_PARAM_CBANK
	.align		4
        /*0064*/ 	.byte	0x04, 0x0a
        /*0066*/ 	.short	(.L_50 - .L_49)
	.align		4
.L_49:
        /*0068*/ 	.word	index@(.nv.constant0._Z13cudaMatrixMulPfS_S_i)
        /*006c*/ 	.short	0x0380
        /*006e*/ 	.short	0x001c


	//----- nvinfo : EIATTR_SW_WAR
	.align		4
.L_50:
        /*0070*/ 	.byte	0x04, 0x36
        /*0072*/ 	.short	(.L_52 - .L_51)
.L_51:
        /*0074*/ 	.word	0x00000008
.L_52:


//--------------------- .nv.info._Z15helloworld_cudav --------------------------
	.section	.nv.info._Z15helloworld_cudav,"",@"SHT_CUDA_INFO"
	.sectionflags	@""
	.align	4


	//----- nvinfo : EIATTR_CUDA_API_VERSION
	.align		4
        /*0000*/ 	.byte	0x04, 0x37
        /*0002*/ 	.short	(.L_54 - .L_53)
.L_53:
        /*0004*/ 	.word	0x00000082


	//----- nvinfo : EIATTR_SPARSE_MMA_MASK
	.align		4
.L_54:
        /*0008*/ 	.byte	0x03, 0x50
        /*000a*/ 	.short	0x0000


	//----- nvinfo : EIATTR_MAXREG_COUNT
	.align		4
        /*000c*/ 	.byte	0x03, 0x1b
        /*000e*/ 	.short	0x00ff


	//----- nvinfo : EIATTR_EXTERNS
	.align		4
        /*0010*/ 	.byte	0x04, 0x0f
        /*0012*/ 	.short	(.L_56 - .L_55)


	//   ....[0]....
	.align		4
.L_55:
        /*0014*/ 	.word	index@(vprintf)


	//----- nvinfo : EIATTR_MERCURY_ISA_VERSION
	.align		4
.L_56:
        /*0018*/ 	.byte	0x03, 0x5f
        /*001a*/ 	.short	0x0101


	//----- nvinfo : EIATTR_VRC_CTA_INIT_COUNT
	.align		4
        /*001c*/ 	.byte	0x02, 0x4a
	.zero		1
	.zero		1


	//----- nvinfo : EIATTR_SYSCALL_OFFSETS
	.align		4
        /*0020*/ 	.byte	0x04, 0x46
        /*0022*/ 	.short	(.L_58 - .L_57)


	//   ....[0]....
.L_57:
        /*0024*/ 	.word	0x00000080


	//----- nvinfo : EIATTR_EXIT_INSTR_OFFSETS
	.align		4
.L_58:
        /*0028*/ 	.byte	0x04, 0x1c
        /*002a*/ 	.short	(.L_60 - .L_59)


	//   ....[0]....
.L_59:
        /*002c*/ 	.word	0x00000090


	//----- nvinfo : EIATTR_SW_WAR
	.align		4
.L_60:
        /*0030*/ 	.byte	0x04, 0x36
        /*0032*/ 	.short	(.L_62 - .L_61)
.L_61:
        /*0034*/ 	.word	0x00000008
.L_62:


//--------------------- .nv.callgraph             --------------------------
	.section	.nv.callgraph,"",@"SHT_CUDA_CALLGRAPH"
	.align	4
	.sectionentsize	8
	.align		4
        /*0000*/ 	.word	0x00000000
	.align		4
        /*0004*/ 	.word	0xffffffff
	.align		4
        /*0008*/ 	.word	index@(_Z15helloworld_cudav)
	.align		4
        /*000c*/ 	.word	index@(vprintf)
	.align		4
        /*0010*/ 	.word	0x00000000
	.align		4
        /*0014*/ 	.word	0xfffffffe
	.align		4
        /*0018*/ 	.word	0x00000000
	.align		4
        /*001c*/ 	.word	0xfffffffd
	.align		4
        /*0020*/ 	.word	0x00000000
	.align		4
        /*0024*/ 	.word	0xfffffffc


//--------------------- .nv.constant4             --------------------------
	.section	.nv.constant4,"a",@progbits
	.align	8
	.align		8
.nv.constant4:
        /*0000*/ 	.dword	$str
	.align		8
        /*0008*/ 	.dword	vprintf


//--------------------- .text._Z13cudaMatrixAddPfS_S_ii --------------------------
	.section	.text._Z13cudaMatrixAddPfS_S_ii,"ax",@progbits
	.align	128
        .global         _Z13cudaMatrixAddPfS_S_ii
        .type           _Z13cudaMatrixAddPfS_S_ii,@function
        .size           _Z13cudaMatrixAddPfS_S_ii,(.L_x_8 - _Z13cudaMatrixAddPfS_S_ii)
        .other          _Z13cudaMatrixAddPfS_S_ii,@"STO_CUDA_ENTRY STV_DEFAULT"
_Z13cudaMatrixAddPfS_S_ii:
.text._Z13cudaMatrixAddPfS_S_ii:
[----:B------:R-:W-:Y:S01]  /*0000*/  LDC R1, c[0x0][0x37c] ;  /* 0x0000df00ff017b82 */ /* 0x000fe20000000800 */
[----:B------:R-:W0:Y:S07]  /*0010*/  S2R R9, SR_TID.X ;  /* 0x0000000000097919 */ /* 0x000e2e0000002100 */
[----:B------:R-:W0:Y:S01]  /*0020*/  S2UR UR6, SR_CTAID.X ;  /* 0x00000000000679c3 */ /* 0x000e220000002500 */
[----:B------:R-:W1:Y:S07]  /*0030*/  LDCU.64 UR4, c[0x0][0x358] ;  /* 0x00006b00ff0477ac */ /* 0x000e6e0008000a00 */
[----:B------:R-:W0:Y:S08]  /*0040*/  LDC R0, c[0x0][0x39c] ;  /* 0x0000e700ff007b82 */ /* 0x000e300000000800 */
[----:B------:R-:W2:Y:S08]  /*0050*/  LDC.64 R2, c[0x0][0x380] ;  /* 0x0000e000ff027b82 */ /* 0x000eb00000000a00 */
[----:B------:R-:W3:Y:S01]  /*0060*/  LDC.64 R4, c[0x0][0x388] ;  /* 0x0000e200ff047b82 */ /* 0x000ee20000000a00 */
[----:B0-----:R-:W-:-:S07]  /*0070*/  IMAD R9, R0, UR6, R9 ;  /* 0x0000000600097c24 */ /* 0x001fce000f8e0209 */
[----:B------:R-:W0:Y:S01]  /*0080*/  LDC.64 R6, c[0x0][0x390] ;  /* 0x0000e400ff067b82 */ /* 0x000e220000000a00 */
[----:B--2---:R-:W-:-:S06]  /*0090*/  IMAD.WIDE R2, R9, 0x4, R2 ;  /* 0x0000000409027825 */ /* 0x004fcc00078e0202 */
[----:B-1----:R-:W2:Y:S01]  /*00a0*/  LDG.E R2, desc[UR4][R2.64] ;  /* 0x0000000402027981 */ /* 0x002ea2000c1e1900 */
[----:B---3--:R-:W-:-:S06]  /*00b0*/  IMAD.WIDE R4, R9, 0x4, R4 ;  /* 0x0000000409047825 */ /* 0x008fcc00078e0204 */
[----:B------:R-:W2:Y:S01]  /*00c0*/  LDG.E R5, desc[UR4][R4.64] ;  /* 0x0000000404057981 */ /* 0x000ea2000c1e1900 */
[----:B0-----:R-:W-:-:S04]  /*00d0*/  IMAD.WIDE R6, R9, 0x4, R6 ;  /* 0x0000000409067825 */ /* 0x001fc800078e0206 */
[----:B--2---:R-:W-:-:S05]  /*00e0*/  FADD R9, R2, R5 ;  /* 0x0000000502097221 */ /* 0x004fca0000000000 */
[----:B------:R-:W-:Y:S01]  /*00f0*/  STG.E desc[UR4][R6.64], R9 ;  /* 0x0000000906007986 */ /* 0x000fe2000c101904 */
[----:B------:R-:W-:Y:S05]  /*0100*/  EXIT ;  /* 0x000000000000794d */ /* 0x000fea0003800000 */
.L_x_0:
[----:B------:R-:W-:-:S00]  /*0110*/  BRA `(.L_x_0) ;  /* 0xfffffffc00fc7947 */ /* 0x000fc0000383ffff */
[----:B------:R-:W-:-:S00]  /*0120*/  NOP ;  /* 0x0000000000007918 */ /* 0x000fc00000000000 */
        /* <DEDUP_REMOVED lines=13> */
.L_x_8:


//--------------------- .text._Z13cudaMatrixMulPfS_S_i --------------------------
	.section	.text._Z13cudaMatrixMulPfS_S_i,"ax",@progbits
	.align	128
        .global         _Z13cudaMatrixMulPfS_S_i
        .type           _Z13cudaMatrixMulPfS_S_i,@function
        .size           _Z13cudaMatrixMulPfS_S_i,(.L_x_9 - _Z13cudaMatrixMulPfS_S_i)
        .other          _Z13cudaMatrixMulPfS_S_i,@"STO_CUDA_ENTRY STV_DEFAULT"
_Z13cudaMatrixMulPfS_S_i:
.text._Z13cudaMatrixMulPfS_S_i:
[----:B------:R-:W-:Y:S08]  /*0000*/  LDC R1, c[0x0][0x37c] ;  /* 0x0000df00ff017b82 */ /* 0x000ff00000000800 */
[----:B------:R-:W0:Y:S01]  /*0010*/  LDC R0, c[0x0][0x398] ;  /* 0x0000e600ff007b82 */ /* 0x000e220000000800 */
[----:B------:R-:W1:Y:S01]  /*0020*/  S2R R3, SR_TID.X ;  /* 0x0000000000037919 */ /* 0x000e620000002100 */
[----:B------:R-:W2:Y:S01]  /*0030*/  LDCU.64 UR4, c[0x0][0x358] ;  /* 0x00006b00ff0477ac */ /* 0x000ea20008000a00 */
[----:B------:R-:W-:-:S05]  /*0040*/  HFMA2 R20, -RZ, RZ, 0, 0 ;  /* 0x00000000ff147431 */ /* 0x000fca00000001ff */
[----:B------:R-:W3:Y:S01]  /*0050*/  S2UR UR6, SR_CTAID.X ;  /* 0x00000000000679c3 */ /* 0x000ee20000002500 */
[----:B0-----:R-:W-:-:S13]  /*0060*/  ISETP.GE.AND P0, PT, R0, 0x1, PT ;  /* 0x000000010000780c */ /* 0x001fda0003f06270 */
[----:B-123--:R-:W-:Y:S05]  /*0070*/  @!P0 BRA `(.L_x_1) ;  /* 0x0000000800288947 */ /* 0x00efea0003800000 */
[C---:B------:R-:W-:Y:S01]  /*0080*/  ISETP.GE.U32.AND P1, PT, R0.reuse, 0x8, PT ;  /* 0x000000080000780c */ /* 0x040fe20003f26070 */
[C---:B------:R-:W-:Y:S01]  /*0090*/  IMAD R5, R0.reuse, UR6, RZ ;  /* 0x0000000600057c24 */ /* 0x040fe2000f8e02ff */
[----:B------:R-:W-:Y:S02]  /*00a0*/  LOP3.LUT R4, R0, 0x7, RZ, 0xc0, !PT ;  /* 0x0000000700047812 */ /* 0x000fe400078ec0ff */
[----:B------:R-:W-:Y:S02]  /*00b0*/  MOV R20, RZ ;  /* 0x000000ff00147202 */ /* 0x000fe40000000f00 */
[----:B------:R-:W-:Y:S02]  /*00c0*/  ISETP.NE.AND P0, PT, R4, RZ, PT ;  /* 0x000000ff0400720c */ /* 0x000fe40003f05270 */
[----:B------:R-:W-:-:S05]  /*00d0*/  MOV R6, RZ ;  /* 0x000000ff00067202 */ /* 0x000fca0000000f00 */
[----:B------:R-:W-:Y:S06]  /*00e0*/  @!P1 BRA `(.L_x_2) ;  /* 0x0000000000fc9947 */ /* 0x000fec0003800000 */
[----:B------:R-:W0:Y:S01]  /*00f0*/  LDC.64 R6, c[0x0][0x380] ;  /* 0x0000e000ff067b82 */ /* 0x000e220000000a00 */
[----:B------:R-:W-:Y:S01]  /*0100*/  IADD3 R2, PT, PT, R3, R0, RZ ;  /* 0x0000000003027210 */ /* 0x000fe20007ffe0ff */
[C-C-:B------:R-:W-:Y:S01]  /*0110*/  IMAD R10, R0.reuse, 0x3, R3.reuse ;  /* 0x00000003000a7824 */ /* 0x140fe200078e0203 */
[C---:B------:R-:W-:Y:S01]  /*0120*/  SHF.L.U32 R9, R0.reuse, 0x3, RZ ;  /* 0x0000000300097819 */ /* 0x040fe200000006ff */
[C-C-:B------:R-:W-:Y:S01]  /*0130*/  IMAD R24, R0.reuse, 0x5, R3.reuse ;  /* 0x0000000500187824 */ /* 0x140fe200078e0203 */
[CC--:B------:R-:W-:Y:S01]  /*0140*/  LEA R8, R0.reuse, R3.reuse, 0x1 ;  /* 0x0000000300087211 */ /* 0x0c0fe200078e08ff */
[C-C-:B------:R-:W-:Y:S01]  /*0150*/  IMAD R25, R0.reuse, 0x6, R3.reuse ;  /* 0x0000000600197824 */ /* 0x140fe200078e0203 */
[C---:B------:R-:W-:Y:S01]  /*0160*/  LEA R11, R0.reuse, R3, 0x2 ;  /* 0x00000003000b7211 */ /* 0x040fe200078e10ff */
[----:B------:R-:W1:Y:S01]  /*0170*/  LDC.64 R12, c[0x0][0x388] ;  /* 0x0000e200ff0c7b82 */ /* 0x000e620000000a00 */
[----:B------:R-:W-:Y:S01]  /*0180*/  IMAD R26, R0, 0x7, R3 ;  /* 0x00000007001a7824 */ /* 0x000fe200078e0203 */
[----:B------:R-:W-:Y:S01]  /*0190*/  MOV R20, RZ ;  /* 0x000000ff00147202 */ /* 0x000fe20000000f00 */
[----:B0-----:R-:W-:-:S03]  /*01a0*/  IMAD.WIDE.U32 R6, R5, 0x4, R6 ;  /* 0x0000000405067825 */ /* 0x001fc600078e0006 */
[----:B------:R-:W-:Y:S02]  /*01b0*/  IADD3 R21, P1, PT, R6, 0x10, RZ ;  /* 0x0000001006157810 */ /* 0x000fe40007f3e0ff */
[----:B------:R-:W-:Y:S01]  /*01c0*/  LOP3.LUT R6, R0, 0x7ffffff8, RZ, 0xc0, !PT ;  /* 0x7ffffff800067812 */ /* 0x000fe200078ec0ff */
[----:B-1----:R-:W-:Y:S01]  /*01d0*/  IMAD.WIDE.U32 R16, R3, 0x4, R12 ;  /* 0x0000000403107825 */ /* 0x002fe200078e000c */
[----:B------:R-:W-:-:S03]  /*01e0*/  IADD3.X R28, PT, PT, RZ, R7, RZ, P1, !PT ;  /* 0x00000007ff1c7210 */ /* 0x000fc60000ffe4ff */
[----:B------:R-:W-:-:S07]  /*01f0*/  IMAD.MOV R7, RZ, RZ, -R6 ;  /* 0x000000ffff077224 */ /* 0x000fce00078e0a06 */
.L_x_3:
[----:B------:R-:W-:Y:S01]  /*0200*/  MOV R14, R21 ;  /* 0x00000015000e7202 */ /* 0x000fe20000000f00 */
[----:B------:R-:W2:Y:S01]  /*0210*/  LDG.E R22, desc[UR4][R16.64] ;  /* 0x0000000410167981 */ /* 0x000ea2000c1e1900 */
[----:B------:R-:W-:-:S05]  /*0220*/  MOV R15, R28 ;  /* 0x0000001c000f7202 */ /* 0x000fca0000000f00 */
[----:B------:R-:W2:Y:S01]  /*0230*/  LDG.E R21, desc[UR4][R14.64+-0x10] ;  /* 0xfffff0040e157981 */ /* 0x000ea2000c1e1900 */
[----:B------:R-:W-:-:S03]  /*0240*/  IMAD.WIDE.U32 R18, R2, 0x4, R12 ;  /* 0x0000000402127825 */ /* 0x000fc600078e000c */
[----:B------:R-:W3:Y:S04]  /*0250*/  LDG.E R23, desc[UR4][R14.64+-0xc] ;  /* 0xfffff4040e177981 */ /* 0x000ee8000c1e1900 */
[----:B------:R-:W3:Y:S04]  /*0260*/  LDG.E R18, desc[UR4][R18.64] ;  /* 0x0000000412127981 */ /* 0x000ee8000c1e1900 */
[----:B------:R-:W4:Y:S04]  /*0270*/  LDG.E R28, desc[UR4][R14.64+-0x8] ;  /* 0xfffff8040e1c7981 */ /* 0x000f28000c1e1900 */
[----:B------:R-:W5:Y:S01]  /*0280*/  LDG.E R29, desc[UR4][R14.64+-0x4] ;  /* 0xfffffc040e1d7981 */ /* 0x000f62000c1e1900 */
[----:B--2---:R-:W-:Y:S01]  /*0290*/  FFMA R22, R21, R22, R20 ;  /* 0x0000001615167223 */ /* 0x004fe20000000014 */
[----:B------:R-:W-:-:S06]  /*02a0*/  IMAD.WIDE.U32 R20, R8, 0x4, R12 ;  /* 0x0000000408147825 */ /* 0x000fcc00078e000c */
[----:B------:R-:W4:Y:S01]  /*02b0*/  LDG.E R20, desc[UR4][R20.64] ;  /* 0x0000000414147981 */ /* 0x000f22000c1e1900 */
[----:B---3--:R-:W-:Y:S01]  /*02c0*/  FFMA R27, R23, R18, R22 ;  /* 0x00000012171b7223 */ /* 0x008fe20000000016 */
[----:B------:R-:W-:-:S06]  /*02d0*/  IMAD.WIDE.U32 R22, R10, 0x4, R12 ;  /* 0x000000040a167825 */ /* 0x000fcc00078e000c */
[----:B------:R-:W5:Y:S01]  /*02e0*/  LDG.E R22, desc[UR4][R22.64] ;  /* 0x0000000416167981 */ /* 0x000f62000c1e1900 */
[----:B------:R-:W-:-:S06]  /*02f0*/  IMAD.WIDE.U32 R18, R11, 0x4, R12 ;  /* 0x000000040b127825 */ /* 0x000fcc00078e000c */
[----:B------:R-:W2:Y:S01]  /*0300*/  LDG.E R18, desc[UR4][R18.64] ;  /* 0x0000000412127981 */ /* 0x000ea2000c1e1900 */
[----:B----4-:R-:W-:-:S03]  /*0310*/  FFMA R27, R28, R20, R27 ;  /* 0x000000141c1b7223 */ /* 0x010fc6000000001b */
[----:B------:R-:W2:Y:S01]  /*0320*/  LDG.E R28, desc[UR4][R14.64] ;  /* 0x000000040e1c7981 */ /* 0x000ea2000c1e1900 */
[----:B------:R-:W-:-:S04]  /*0330*/  IMAD.WIDE.U32 R20, R24, 0x4, R12 ;  /* 0x0000000418147825 */ /* 0x000fc800078e000c */
[----:B-----5:R-:W-:Y:S02]  /*0340*/  FFMA R27, R29, R22, R27 ;  /* 0x000000161d1b7223 */ /* 0x020fe4000000001b */
[----:B------:R-:W3:Y:S04]  /*0350*/  LDG.E R20, desc[UR4][R20.64] ;  /* 0x0000000414147981 */ /* 0x000ee8000c1e1900 */
[----:B------:R-:W3:Y:S01]  /*0360*/  LDG.E R29, desc[UR4][R14.64+0x4] ;  /* 0x000004040e1d7981 */ /* 0x000ee2000c1e1900 */
[----:B------:R-:W-:-:S06]  /*0370*/  IMAD.WIDE.U32 R22, R25, 0x4, R12 ;  /* 0x0000000419167825 */ /* 0x000fcc00078e000c */
[----:B------:R-:W4:Y:S01]  /*0380*/  LDG.E R22, desc[UR4][R22.64] ;  /* 0x0000000416167981 */ /* 0x000f22000c1e1900 */
[----:B--2---:R-:W-:-:S03]  /*0390*/  FFMA R27, R28, R18, R27 ;  /* 0x000000121c1b7223 */ /* 0x004fc6000000001b */
[----:B------:R-:W4:Y:S01]  /*03a0*/  LDG.E R28, desc[UR4][R14.64+0x8] ;  /* 0x000008040e1c7981 */ /* 0x000f22000c1e1900 */
[----:B------:R-:W-:-:S06]  /*03b0*/  IMAD.WIDE.U32 R18, R26, 0x4, R12 ;  /* 0x000000041a127825 */ /* 0x000fcc00078e000c */
[----:B------:R-:W2:Y:S01]  /*03c0*/  LDG.E R18, desc[UR4][R18.64] ;  /* 0x0000000412127981 */ /* 0x000ea2000c1e1900 */
[----:B---3--:R-:W-:-:S03]  /*03d0*/  FFMA R27, R29, R20, R27 ;  /* 0x000000141d1b7223 */ /* 0x008fc6000000001b */
[----:B------:R-:W2:Y:S01]  /*03e0*/  LDG.E R29, desc[UR4][R14.64+0xc] ;  /* 0x00000c040e1d7981 */ /* 0x000ea2000c1e1900 */
[----:B------:R-:W-:Y:S02]  /*03f0*/  IADD3 R21, P1, PT, R14, 0x20, RZ ;  /* 0x000000200e157810 */ /* 0x000fe40007f3e0ff */
[----:B------:R-:W-:Y:S01]  /*0400*/  IADD3 R7, PT, PT, R7, 0x8, RZ ;  /* 0x0000000807077810 */ /* 0x000fe20007ffe0ff */
[C---:B------:R-:W-:Y:S01]  /*0410*/  IMAD.IADD R10, R9.reuse, 0x1, R10 ;  /* 0x00000001090a7824 */ /* 0x040fe200078e020a */
[C---:B------:R-:W-:Y:S01]  /*0420*/  IADD3 R2, PT, PT, R9.reuse, R2, RZ ;  /* 0x0000000209027210 */ /* 0x040fe20007ffe0ff */
[C---:B------:R-:W-:Y:S01]  /*0430*/  IMAD.WIDE.U32 R16, R9.reuse, 0x4, R16 ;  /* 0x0000000409107825 */ /* 0x040fe200078e0010 */
[C---:B------:R-:W-:Y:S02]  /*0440*/  IADD3 R8, PT, PT, R9.reuse, R8, RZ ;  /* 0x0000000809087210 */ /* 0x040fe40007ffe0ff */
[C---:B------:R-:W-:Y:S02]  /*0450*/  IADD3 R11, PT, PT, R9.reuse, R11, RZ ;  /* 0x0000000b090b7210 */ /* 0x040fe40007ffe0ff */
[----:B------:R-:W-:-:S02]  /*0460*/  IADD3 R24, PT, PT, R9, R24, RZ ;  /* 0x0000001809187210 */ /* 0x000fc40007ffe0ff */
[C---:B------:R-:W-:Y:S02]  /*0470*/  IADD3 R25, PT, PT, R9.reuse, R25, RZ ;  /* 0x0000001909197210 */ /* 0x040fe40007ffe0ff */
[----:B------:R-:W-:Y:S01]  /*0480*/  IADD3 R26, PT, PT, R9, R26, RZ ;  /* 0x0000001a091a7210 */ /* 0x000fe20007ffe0ff */
[----:B----4-:R-:W-:Y:S01]  /*0490*/  FFMA R27, R28, R22, R27 ;  /* 0x000000161c1b7223 */ /* 0x010fe2000000001b */
[----:B------:R-:W-:Y:S02]  /*04a0*/  IADD3.X R28, PT, PT, RZ, R15, RZ, P1, !PT ;  /* 0x0000000fff1c7210 */ /* 0x000fe40000ffe4ff */
[----:B------:R-:W-:Y:S01]  /*04b0*/  ISETP.NE.AND P1, PT, R7, RZ, PT ;  /* 0x000000ff0700720c */ /* 0x000fe20003f25270 */
[----:B--2---:R-:W-:-:S12]  /*04c0*/  FFMA R20, R29, R18, R27 ;  /* 0x000000121d147223 */ /* 0x004fd8000000001b */
[----:B------:R-:W-:Y:S05]  /*04d0*/  @P1 BRA `(.L_x_3) ;  /* 0xfffffffc00481947 */ /* 0x000fea000383ffff */
.L_x_2:
[----:B------:R-:W-:Y:S05]  /*04e0*/  @!P0 BRA `(.L_x_1) ;  /* 0x00000004000c8947 */ /* 0x000fea0003800000 */
[----:B------:R-:W-:Y:S02]  /*04f0*/  ISETP.GE.U32.AND P1, PT, R4, 0x4, PT ;  /* 0x000000040400780c */ /* 0x000fe40003f26070 */
[----:B------:R-:W-:-:S04]  /*0500*/  LOP3.LUT R2, R0, 0x3, RZ, 0xc0, !PT ;  /* 0x0000000300027812 */ /* 0x000fc800078ec0ff */
[----:B------:R-:W-:-:S07]  /*0510*/  ISETP.NE.AND P0, PT, R2, RZ, PT ;  /* 0x000000ff0200720c */ /* 0x000fce0003f05270 */
[----:B------:R-:W-:Y:S06]  /*0520*/  @!P1 BRA `(.L_x_4) ;  /* 0x0000000000789947 */ /* 0x000fec0003800000 */
[----:B------:R-:W0:Y:S01]  /*0530*/  LDC.64 R8, c[0x0][0x388] ;  /* 0x0000e200ff087b82 */ /* 0x000e220000000a00 */
[----:B------:R-:W-:Y:S01]  /*0540*/  IMAD R15, R6, R0, R3 ;  /* 0x00000000060f7224 */ /* 0x000fe200078e0203 */
[CC--:B------:R-:W-:Y:S02]  /*0550*/  IADD3 R7, PT, PT, R5.reuse, R6.reuse, RZ ;  /* 0x0000000605077210 */ /* 0x0c0fe40007ffe0ff */
[----:B------:R-:W-:Y:S02]  /*0560*/  IADD3 R4, P1, PT, R5, R6, RZ ;  /* 0x0000000605047210 */ /* 0x000fe40007f3e0ff */
[----:B------:R-:W-:Y:S02]  /*0570*/  IADD3 R17, PT, PT, R15, R0, RZ ;  /* 0x000000000f117210 */ /* 0x000fe40007ffe0ff */
[----:B------:R-:W1:Y:S01]  /*0580*/  LDC.64 R18, c[0x0][0x380] ;  /* 0x0000e000ff127b82 */ /* 0x000e620000000a00 */
[----:B------:R-:W-:-:S07]  /*0590*/  IADD3.X R16, PT, PT, RZ, RZ, RZ, P1, !PT ;  /* 0x000000ffff107210 */ /* 0x000fce0000ffe4ff */
[----:B------:R-:W2:Y:S01]  /*05a0*/  LDC.64 R10, c[0x0][0x380] ;  /* 0x0000e000ff0a7b82 */ /* 0x000ea20000000a00 */
[----:B0-----:R-:W-:-:S04]  /*05b0*/  IMAD.WIDE.U32 R14, R15, 0x4, R8 ;  /* 0x000000040f0e7825 */ /* 0x001fc800078e0008 */
[----:B------:R-:W-:Y:S02]  /*05c0*/  IMAD.WIDE.U32 R12, R17, 0x4, R8 ;  /* 0x00000004110c7825 */ /* 0x000fe400078e0008 */
[----:B------:R-:W3:Y:S02]  /*05d0*/  LDG.E R14, desc[UR4][R14.64] ;  /* 0x000000040e0e7981 */ /* 0x000ee4000c1e1900 */
[----:B-1----:R-:W-:Y:S02]  /*05e0*/  IMAD.WIDE.U32 R18, R7, 0x4, R18 ;  /* 0x0000000407127825 */ /* 0x002fe400078e0012 */
[----:B------:R-:W4:Y:S02]  /*05f0*/  LDG.E R12, desc[UR4][R12.64] ;  /* 0x000000040c0c7981 */ /* 0x000f24000c1e1900 */
[----:B------:R-:W-:Y:S02]  /*0600*/  IMAD.IADD R17, R17, 0x1, R0 ;  /* 0x0000000111117824 */ /* 0x000fe400078e0200 */
[----:B------:R-:W3:Y:S01]  /*0610*/  LDG.E R7, desc[UR4][R18.64] ;  /* 0x0000000412077981 */ /* 0x000ee2000c1e1900 */
[----:B--2---:R-:W-:-:S02]  /*0620*/  LEA R10, P1, R4, R10, 0x2 ;  /* 0x0000000a040a7211 */ /* 0x004fc400078210ff */
[C---:B------:R-:W-:Y:S02]  /*0630*/  IADD3 R21, PT, PT, R17.reuse, R0, RZ ;  /* 0x0000000011157210 */ /* 0x040fe40007ffe0ff */
[----:B------:R-:W-:Y:S01]  /*0640*/  LEA.HI.X R11, R4, R11, R16, 0x2, P1 ;  /* 0x0000000b040b7211 */ /* 0x000fe200008f1410 */
[----:B------:R-:W-:-:S04]  /*0650*/  IMAD.WIDE.U32 R16, R17, 0x4, R8 ;  /* 0x0000000411107825 */ /* 0x000fc800078e0008 */
[----:B------:R-:W4:Y:S01]  /*0660*/  LDG.E R4, desc[UR4][R10.64+0x4] ;  /* 0x000004040a047981 */ /* 0x000f22000c1e1900 */
[----:B------:R-:W-:-:S03]  /*0670*/  IMAD.WIDE.U32 R8, R21, 0x4, R8 ;  /* 0x0000000415087825 */ /* 0x000fc600078e0008 */
[----:B------:R-:W2:Y:S04]  /*0680*/  LDG.E R16, desc[UR4][R16.64] ;  /* 0x0000000410107981 */ /* 0x000ea8000c1e1900 */
[----:B------:R-:W2:Y:S04]  /*0690*/  LDG.E R21, desc[UR4][R10.64+0x8] ;  /* 0x000008040a157981 */ /* 0x000ea8000c1e1900 */
[----:B------:R-:W5:Y:S04]  /*06a0*/  LDG.E R8, desc[UR4][R8.64] ;  /* 0x0000000408087981 */ /* 0x000f68000c1e1900 */
[----:B------:R-:W5:Y:S01]  /*06b0*/  LDG.E R19, desc[UR4][R10.64+0xc] ;  /* 0x00000c040a137981 */ /* 0x000f62000c1e1900 */
[----:B------:R-:W-:Y:S01]  /*06c0*/  IADD3 R6, PT, PT, R6, 0x4, RZ ;  /* 0x0000000406067810 */ /* 0x000fe20007ffe0ff */
[----:B---3--:R-:W-:-:S04]  /*06d0*/  FFMA R7, R7, R14, R20 ;  /* 0x0000000e07077223 */ /* 0x008fc80000000014 */
[----:B----4-:R-:W-:-:S04]  /*06e0*/  FFMA R4, R4, R12, R7 ;  /* 0x0000000c04047223 */ /* 0x010fc80000000007 */
[----:B--2---:R-:W-:-:S04]  /*06f0*/  FFMA R4, R21, R16, R4 ;  /* 0x0000001015047223 */ /* 0x004fc80000000004 */
[----:B-----5:R-:W-:-:S07]  /*0700*/  FFMA R20, R19, R8, R4 ;  /* 0x0000000813147223 */ /* 0x020fce0000000004 */
.L_x_4:
[----:B------:R-:W-:Y:S05]  /*0710*/  @!P0 BRA `(.L_x_1) ;  /* 0x0000000000808947 */ /* 0x000fea0003800000 */
[----:B------:R-:W-:Y:S01]  /*0720*/  ISETP.NE.AND P1, PT, R2, 0x1, PT ;  /* 0x000000010200780c */ /* 0x000fe20003f25270 */
[----:B------:R-:W0:Y:S01]  /*0730*/  LDC.64 R14, c[0x0][0x388] ;  /* 0x0000e200ff0e7b82 */ /* 0x000e220000000a00 */
[----:B------:R-:W-:-:S04]  /*0740*/  LOP3.LUT R2, R0, 0x1, RZ, 0xc0, !PT ;  /* 0x0000000100027812 */ /* 0x000fc800078ec0ff */
[----:B------:R-:W-:-:S03]  /*0750*/  ISETP.NE.U32.AND P0, PT, R2, 0x1, PT ;  /* 0x000000010200780c */ /* 0x000fc60003f05070 */
[----:B------:R-:W1:Y:S04]  /*0760*/  LDC.64 R18, c[0x0][0x380] ;  /* 0x0000e000ff127b82 */ /* 0x000e680000000a00 */
[C---:B------:R-:W-:Y:S01]  /*0770*/  @P1 IMAD R21, R6.reuse, R0, R3 ;  /* 0x0000000006151224 */ /* 0x040fe200078e0203 */
[CC--:B------:R-:W-:Y:S02]  /*0780*/  @P1 IADD3 R7, PT, PT, R5.reuse, R6.reuse, RZ ;  /* 0x0000000605071210 */ /* 0x0c0fe40007ffe0ff */
[----:B------:R-:W-:Y:S01]  /*0790*/  @P1 IADD3 R2, P2, PT, R5, R6, RZ ;  /* 0x0000000605021210 */ /* 0x000fe20007f5e0ff */
[----:B------:R-:W2:Y:S01]  /*07a0*/  @P1 LDC.64 R12, c[0x0][0x380] ;  /* 0x0000e000ff0c1b82 */ /* 0x000ea20000000a00 */
[----:B------:R-:W-:Y:S02]  /*07b0*/  @P1 IADD3 R6, PT, PT, R6, 0x2, RZ ;  /* 0x0000000206061810 */ /* 0x000fe40007ffe0ff */
[----:B------:R-:W-:-:S05]  /*07c0*/  @P1 IADD3.X R4, PT, PT, RZ, RZ, RZ, P2, !PT ;  /* 0x000000ffff041210 */ /* 0x000fca00017fe4ff */
[----:B------:R-:W3:Y:S01]  /*07d0*/  LDC.64 R10, c[0x0][0x380] ;  /* 0x0000e000ff0a7b82 */ /* 0x000ee20000000a00 */
[C---:B0-----:R-:W-:Y:S01]  /*07e0*/  @P1 IMAD.WIDE.U32 R16, R21.reuse, 0x4, R14 ;  /* 0x0000000415101825 */ /* 0x041fe200078e000e */
[----:B------:R-:W-:-:S06]  /*07f0*/  @P1 IADD3 R21, PT, PT, R21, R0, RZ ;  /* 0x0000000015151210 */ /* 0x000fcc0007ffe0ff */
[----:B------:R-:W0:Y:S01]  /*0800*/  LDC.64 R8, c[0x0][0x388] ;  /* 0x0000e200ff087b82 */ /* 0x000e220000000a00 */
[----:B-1----:R-:W-:Y:S01]  /*0810*/  @P1 IMAD.WIDE.U32 R18, R7, 0x4, R18 ;  /* 0x0000000407121825 */ /* 0x002fe200078e0012 */
[----:B------:R-:W-:Y:S01]  /*0820*/  @!P0 IADD3 R5, PT, PT, R5, R6, RZ ;  /* 0x0000000605058210 */ /* 0x000fe20007ffe0ff */
[----:B------:R-:W4:Y:S02]  /*0830*/  @P1 LDG.E R16, desc[UR4][R16.64] ;  /* 0x0000000410101981 */ /* 0x000f24000c1e1900 */
[----:B------:R-:W-:Y:S02]  /*0840*/  @P1 IMAD.WIDE.U32 R14, R21, 0x4, R14 ;  /* 0x00000004150e1825 */ /* 0x000fe400078e000e */
[----:B------:R-:W4:Y:S01]  /*0850*/  @P1 LDG.E R19, desc[UR4][R18.64] ;  /* 0x0000000412131981 */ /* 0x000f22000c1e1900 */
[----:B--2---:R-:W-:Y:S01]  /*0860*/  @P1 LEA R12, P2, R2, R12, 0x2 ;  /* 0x0000000c020c1211 */ /* 0x004fe200078410ff */
[----:B------:R-:W-:Y:S02]  /*0870*/  @!P0 IMAD R7, R6, R0, R3 ;  /* 0x0000000006078224 */ /* 0x000fe400078e0203 */
[----:B------:R-:W2:Y:S01]  /*0880*/  @P1 LDG.E R14, desc[UR4][R14.64] ;  /* 0x000000040e0e1981 */ /* 0x000ea2000c1e1900 */
[----:B------:R-:W-:Y:S01]  /*0890*/  @P1 LEA.HI.X R13, R2, R13, R4, 0x2, P2 ;  /* 0x0000000d020d1211 */ /* 0x000fe200010f1404 */
[----:B---3--:R-:W-:-:S04]  /*08a0*/  @!P0 IMAD.WIDE.U32 R10, R5, 0x4, R10 ;  /* 0x00000004050a8825 */ /* 0x008fc800078e000a */
[----:B------:R-:W2:Y:S04]  /*08b0*/  @P1 LDG.E R12, desc[UR4][R12.64+0x4] ;  /* 0x000004040c0c1981 */ /* 0x000ea8000c1e1900 */
[----:B------:R-:W3:Y:S01]  /*08c0*/  @!P0 LDG.E R11, desc[UR4][R10.64] ;  /* 0x000000040a0b8981 */ /* 0x000ee2000c1e1900 */
[----:B0-----:R-:W-:-:S06]  /*08d0*/  @!P0 IMAD.WIDE.U32 R8, R7, 0x4, R8 ;  /* 0x0000000407088825 */ /* 0x001fcc00078e0008 */
[----:B------:R-:W3:Y:S01]  /*08e0*/  @!P0 LDG.E R8, desc[UR4][R8.64] ;  /* 0x0000000408088981 */ /* 0x000ee2000c1e1900 */
[----:B----4-:R-:W-:-:S04]  /*08f0*/  @P1 FFMA R19, R19, R16, R20 ;  /* 0x0000001013131223 */ /* 0x010fc80000000014 */
[----:B--2---:R-:W-:-:S04]  /*0900*/  @P1 FFMA R20, R12, R14, R19 ;  /* 0x0000000e0c141223 */ /* 0x004fc80000000013 */
[----:B---3--:R-:W-:-:S07]  /*0910*/  @!P0 FFMA R20, R11, R8, R20 ;  /* 0x000000080b148223 */ /* 0x008fce0000000014 */
.L_x_1:
[----:B------:R-:W0:Y:S01]  /*0920*/  LDC.64 R4, c[0x0][0x390] ;  /* 0x0000e400ff047b82 */ /* 0x000e220000000a00 */
[----:B------:R-:W-:-:S04]  /*0930*/  IMAD R3, R0, UR6, R3 ;  /* 0x0000000600037c24 */ /* 0x000fc8000f8e0203 */
[----:B0-----:R-:W-:-:S05]  /*0940*/  IMAD.WIDE R2, R3, 0x4, R4 ;  /* 0x0000000403027825 */ /* 0x001fca00078e0204 */
[----:B------:R-:W-:Y:S01]  /*0950*/  STG.E desc[UR4][R2.64], R20 ;  /* 0x0000001402007986 */ /* 0x000fe2000c101904 */
[----:B------:R-:W-:Y:S05]  /*0960*/  EXIT ;  /* 0x000000000000794d */ /* 0x000fea0003800000 */
.L_x_5:
        /* <DEDUP_REMOVED lines=9> */
.L_x_9:


//--------------------- .text._Z15helloworld_cudav --------------------------
	.section	.text._Z15helloworld_cudav,"ax",@progbits
	.align	128
        .global         _Z15helloworld_cudav
        .type           _Z15helloworld_cudav,@function
        .size           _Z15helloworld_cudav,(.L_x_10 - _Z15helloworld_cudav)
        .other          _Z15helloworld_cudav,@"STO_CUDA_ENTRY STV_DEFAULT"
_Z15helloworld_cudav:
.text._Z15helloworld_cudav:
[----:B------:R-:W0:Y:S01]  /*0000*/  LDC R1, c[0x0][0x37c] ;  /* 0x0000df00ff017b82 */ /* 0x000e220000000800 */
[----:B------:R-:W-:Y:S01]  /*0010*/  MOV R0, 0x8 ;  /* 0x0000000800007802 */ /* 0x000fe20000000f00 */
[----:B------:R-:W1:Y:S01]  /*0020*/  LDCU.64 UR4, c[0x4][URZ] ;  /* 0x01000000ff0477ac */ /* 0x000e620008000a00 */
[----:B------:R-:W-:-:S05]  /*0030*/  CS2R R6, SRZ ;  /* 0x0000000000067805 */ /* 0x000fca000001ff00 */
[----:B------:R2:W3:Y:S01]  /*0040*/  LDC.64 R2, c[0x4][R0] ;  /* 0x0100000000027b82 */ /* 0x0004e20000000a00 */
[----:B-1----:R-:W-:Y:S02]  /*0050*/  IMAD.U32 R4, RZ, RZ, UR4 ;  /* 0x00000004ff047e24 */ /* 0x002fe4000f8e00ff */
[----:B--2---:R-:W-:-:S07]  /*0060*/  IMAD.U32 R5, RZ, RZ, UR5 ;  /* 0x00000005ff057e24 */ /* 0x004fce000f8e00ff */
[----:B------:R-:W-:-:S07]  /*0070*/  LEPC R20, `(.L_x_6) ;  /* 0x000000001014794e */ /* 0x000fce0000000000 */
[----:B0--3--:R-:W-:Y:S05]  /*0080*/  CALL.ABS.NOINC R2 ;  /* 0x0000000002007343 */ /* 0x009fea0003c00000 */
.L_x_6:
[----:B------:R-:W-:Y:S05]  /*0090*/  EXIT ;  /* 0x000000000000794d */ /* 0x000fea0003800000 */
.L_x_7:
        /* <DEDUP_REMOVED lines=14> */
.L_x_10:


//--------------------- .nv.global.init           --------------------------
	.section	.nv.global.init,"aw",@progbits
.nv.global.init:
	.type		$str,@object
	.size		$str,(.L_0 - $str)
$str:
        /*0000*/ 	.byte	0x48, 0x65, 0x6c, 0x6c, 0x6f, 0x0a, 0x00
.L_0:


//--------------------- .nv.shared.reserved.0     --------------------------
	.section	.nv.shared.reserved.0,"aw",@nobits
	.weak		__nv_reservedSMEM_offset_0_alias
	.size		__nv_reservedSMEM_offset_0_alias, 0, 64
	.other		__nv_reservedSMEM_offset_0_alias,@"STO_CUDA_RESERVED_SHARED STV_DEFAULT"
__nv_reservedSMEM_offset_0_alias:
	.zero		0
	.zero		64


//--------------------- .nv.constant0._Z13cudaMatrixAddPfS_S_ii --------------------------
	.section	.nv.constant0._Z13cudaMatrixAddPfS_S_ii,"a",@progbits
	.sectionflags	@""
	.align	4
.nv.constant0._Z13cudaMatrixAddPfS_S_ii:
	.zero		928


//--------------------- .nv.constant0._Z13cudaMatrixMulPfS_S_i --------------------------
	.section	.nv.constant0._Z13cudaMatrixMulPfS_S_i,"a",@progbits
	.sectionflags	@""
	.align	4
.nv.constant0._Z13cudaMatrixMulPfS_S_i:
	.zero		924


//--------------------- .nv.constant0._Z15helloworld_cudav --------------------------
	.section	.nv.constant0._Z15helloworld_cudav,"a",@progbits
	.sectionflags	@""
	.align	4
.nv.constant0._Z15helloworld_cudav:
	.zero		896


//--------------------- SYMBOLS --------------------------

	.type		.nv.reservedSmem.offset0,@object
	.size		.nv.reservedSmem.offset0,0x4
	.type		vprintf,@function
